	.headerflags	@"EF_CUDA_TEXMODE_UNIFIED EF_CUDA_64BIT_ADDRESS EF_CUDA_ACCELERATORS EF_CUDA_SM90 EF_CUDA_VIRTUAL_SM(EF_CUDA_SM90)"
	.elftype	@"ET_EXEC"


//--------------------- .nv.info                  --------------------------
	.section	.nv.info,"",@"SHT_CUDA_INFO"
	.align	4


	//----- nvinfo : EIATTR_REGCOUNT
	.align		4
        /*0000*/ 	.byte	0x04, 0x2f
        /*0002*/ 	.short	(.L_1 - .L_0)
	.align		4
.L_0:
        /*0004*/ 	.word	index@(triton_poi_fused_convolution_42)
        /*0008*/ 	.word	0x0000000a


	//----- nvinfo : EIATTR_MIN_STACK_SIZE
	.align		4
.L_1:
        /*000c*/ 	.byte	0x04, 0x12
        /*000e*/ 	.short	(.L_3 - .L_2)
	.align		4
.L_2:
        /*0010*/ 	.word	index@(triton_poi_fused_convolution_42)
        /*0014*/ 	.word	0x00000000


	//----- nvinfo : EIATTR_FRAME_SIZE
	.align		4
.L_3:
        /*0018*/ 	.byte	0x04, 0x11
        /*001a*/ 	.short	(.L_5 - .L_4)
	.align		4
.L_4:
        /*001c*/ 	.word	index@(triton_poi_fused_convolution_42)
        /*0020*/ 	.word	0x00000000


	//----- nvinfo : EIATTR_MIN_STACK_SIZE
	.align		4
.L_5:
        /*0024*/ 	.byte	0x04, 0x12
        /*0026*/ 	.short	(.L_7 - .L_6)
	.align		4
.L_6:
        /*0028*/ 	.word	index@(triton_poi_fused_convolution_42)
        /*002c*/ 	.word	0x00000000
.L_7:


//--------------------- .nv.info.triton_poi_fused_convolution_42 --------------------------
	.section	.nv.info.triton_poi_fused_convolution_42,"",@"SHT_CUDA_INFO"
	.sectionflags	@""
	.align	4


	//----- nvinfo : EIATTR_CUDA_API_VERSION
	.align		4
        /*0000*/ 	.byte	0x04, 0x37
        /*0002*/ 	.short	(.L_9 - .L_8)
.L_8:
        /*0004*/ 	.word	0x0000007c


	//----- nvinfo : EIATTR_KPARAM_INFO
	.align		4
.L_9:
        /*0008*/ 	.byte	0x04, 0x17
        /*000a*/ 	.short	(.L_11 - .L_10)
.L_10:
        /*000c*/ 	.word	0x00000000
        /*0010*/ 	.short	0x0002
        /*0012*/ 	.short	0x0010
        /*0014*/ 	.byte	0x00, 0xf0, 0x11, 0x00


	//----- nvinfo : EIATTR_KPARAM_INFO
	.align		4
.L_11:
        /*0018*/ 	.byte	0x04, 0x17
        /*001a*/ 	.short	(.L_13 - .L_12)
.L_12:
        /*001c*/ 	.word	0x00000000
        /*0020*/ 	.short	0x0001
        /*0022*/ 	.short	0x0008
        /*0024*/ 	.byte	0x00, 0xf4, 0x21, 0x00


	//----- nvinfo : EIATTR_KPARAM_INFO
	.align		4
.L_13:
        /*0028*/ 	.byte	0x04, 0x17
        /*002a*/ 	.short	(.L_15 - .L_14)
.L_14:
        /*002c*/ 	.word	0x00000000
        /*0030*/ 	.short	0x0000
        /*0032*/ 	.short	0x0000
        /*0034*/ 	.byte	0x00, 0xf4, 0x21, 0x00


	//----- nvinfo : EIATTR_SPARSE_MMA_MASK
	.align		4
.L_15:
        /*0038*/ 	.byte	0x03, 0x50
        /*003a*/ 	.short	0x0000


	//----- nvinfo : EIATTR_MAXREG_COUNT
	.align		4
        /*003c*/ 	.byte	0x03, 0x1b
        /*003e*/ 	.short	0x00ff


	//----- nvinfo : EIATTR_EXIT_INSTR_OFFSETS
	.align		4
        /*0040*/ 	.byte	0x04, 0x1c
        /*0042*/ 	.short	(.L_17 - .L_16)


	//   ....[0]....
.L_16:
        /*0044*/ 	.word	0x00000100


	//   ....[1]....
        /*0048*/ 	.word	0x00000120


	//----- nvinfo : EIATTR_REQNTID
	.align		4
.L_17:
        /*004c*/ 	.byte	0x04, 0x10
        /*004e*/ 	.short	(.L_19 - .L_18)
.L_18:
        /*0050*/ 	.word	0x00000020
        /*0054*/ 	.word	0x00000001
        /*0058*/ 	.word	0x00000001


	//----- nvinfo : EIATTR_CBANK_PARAM_SIZE
	.align		4
.L_19:
        /*005c*/ 	.byte	0x03, 0x19
        /*005e*/ 	.short	0x0014


	//----- nvinfo : EIATTR_PARAM_CBANK
	.align		4
        /*0060*/ 	.byte	0x04, 0x0a
        /*0062*/ 	.short	(.L_21 - .L_20)
	.align		4
.L_20:
        /*0064*/ 	.word	index@(.nv.constant0.triton_poi_fused_convolution_42)
        /*0068*/ 	.short	0x0210
        /*006a*/ 	.short	0x0014


	//----- nvinfo : EIATTR_SW_WAR
	.align		4
.L_21:
        /*006c*/ 	.byte	0x04, 0x36
        /*006e*/ 	.short	(.L_23 - .L_22)
.L_22:
        /*0070*/ 	.word	0x00000008
.L_23:


//--------------------- .nv.callgraph             --------------------------
	.section	.nv.callgraph,"",@"SHT_CUDA_CALLGRAPH"
	.align	4
	.sectionentsize	8
	.align		4
        /*0000*/ 	.word	0x00000000
	.align		4
        /*0004*/ 	.word	0xffffffff
	.align		4
        /*0008*/ 	.word	0x00000000
	.align		4
        /*000c*/ 	.word	0xfffffffe
	.align		4
        /*0010*/ 	.word	0x00000000
	.align		4
        /*0014*/ 	.word	0xfffffffd
	.align		4
        /*0018*/ 	.word	0x00000000
	.align		4
        /*001c*/ 	.word	0xfffffffc


//--------------------- .text.triton_poi_fused_convolution_42 --------------------------
	.section	.text.triton_poi_fused_convolution_42,"ax",@progbits
	.align	128
        .global         triton_poi_fused_convolution_42
        .type           triton_poi_fused_convolution_42,@function
        .size           triton_poi_fused_convolution_42,(.L_x_1 - triton_poi_fused_convolution_42)
        .other          triton_poi_fused_convolution_42,@"STO_CUDA_ENTRY STV_DEFAULT"
triton_poi_fused_convolution_42:
.text.triton_poi_fused_convolution_42:
[----:B------:R-:W0:Y:S02]  /*0000*/  LDC R1, c[0x0][0x28] ;  /* 0x00000a00ff017b82 */ /* 0x000e240000000800 */
[----:B------:R-:W1:Y:S01]  /*0010*/  S2R R0, SR_TID.X ;  /* 0x0000000000007919 */ /* 0x000e620000002100 */
[----:B------:R-:W2:Y:S01]  /*0020*/  LDC.64 R2, c[0x0][0x210] ;  /* 0x00008400ff027b82 */ /* 0x000ea20000000a00 */
[----:B------:R-:W-:Y:S01]  /*0030*/  ULDC.64 UR4, c[0x0][0x208] ;  /* 0x0000820000047ab9 */ /* 0x000fe20000000a00 */
[----:B------:R-:W3:Y:S06]  /*0040*/  S2R R7, SR_CTAID.X ;  /* 0x0000000000077919 */ /* 0x000eec0000002500 */
[----:B------:R-:W4:Y:S01]  /*0050*/  LDC.64 R4, c[0x0][0x218] ;  /* 0x00008600ff047b82 */ /* 0x000f220000000a00 */
[----:B-1----:R-:W-:Y:S01]  /*0060*/  SHF.L.U32 R0, R0, 0x1, RZ ;  /* 0x0000000100007819 */ /* 0x002fe200000006ff */
[----:B----4-:R-:W4:Y:S03]  /*0070*/  LDG.E R4, desc[UR4][R4.64] ;  /* 0x0000000404047981 */ /* 0x010f26000c1e1900 */
[----:B------:R-:W-:-:S04]  /*0080*/  LOP3.LUT R0, R0, 0x3e, RZ, 0xc0, !PT ;  /* 0x0000003e00007812 */ /* 0x000fc800078ec0ff */
[----:B---3--:R-:W-:-:S04]  /*0090*/  LEA R7, R7, R0, 0x6 ;  /* 0x0000000007077211 */ /* 0x008fc800078e30ff */
[C---:B------:R-:W-:Y:S01]  /*00a0*/  ISETP.GE.AND P0, PT, R7.reuse, 0x2c, PT ;  /* 0x0000002c0700780c */ /* 0x040fe20003f06270 */
[----:B--2---:R-:W-:Y:S01]  /*00b0*/  IMAD.WIDE R2, R7, 0x4, R2 ;  /* 0x0000000407027825 */ /* 0x004fe200078e0202 */
[----:B------:R-:W-:-:S11]  /*00c0*/  CS2R R6, SRZ ;  /* 0x0000000000067805 */ /* 0x000fd6000001ff00 */
[----:B------:R-:W4:Y:S02]  /*00d0*/  @!P0 LDG.E.64 R6, desc[UR4][R2.64] ;  /* 0x0000000402068981 */ /* 0x000f24000c1e1b00 */
[C---:B----4-:R-:W-:Y:S01]  /*00e0*/  FADD R6, R4.reuse, R6 ;  /* 0x0000000604067221 */ /* 0x050fe20000000000 */
[----:B------:R-:W-:Y:S01]  /*00f0*/  FADD R7, R4, R7 ;  /* 0x0000000704077221 */ /* 0x000fe20000000000 */
[----:B------:R-:W-:Y:S06]  /*0100*/  @P0 EXIT ;  /* 0x000000000000094d */ /* 0x000fec0003800000 */
[----:B------:R-:W-:Y:S01]  /*0110*/  STG.E.64 desc[UR4][R2.64], R6 ;  /* 0x0000000602007986 */ /* 0x000fe2000c101b04 */
[----:B------:R-:W-:Y:S05]  /*0120*/  EXIT ;  /* 0x000000000000794d */ /* 0x000fea0003800000 */
.L_x_0:
[----:B------:R-:W-:-:S00]  /*0130*/  BRA `(.L_x_0) ;  /* 0xfffffffc00fc7947 */ /* 0x000fc0000383ffff */
[----:B------:R-:W-:-:S00]  /*0140*/  NOP ;  /* 0x0000000000007918 */ /* 0x000fc00000000000 */
        /* <DEDUP_REMOVED lines=11> */
.L_x_1:


//--------------------- .nv.constant0.triton_poi_fused_convolution_42 --------------------------
	.section	.nv.constant0.triton_poi_fused_convolution_42,"a",@progbits
	.sectionflags	@""
	.align	4
.nv.constant0.triton_poi_fused_convolution_42:
	.zero		548
